	.headerflags	@"EF_CUDA_TEXMODE_UNIFIED EF_CUDA_64BIT_ADDRESS EF_CUDA_ACCELERATORS EF_CUDA_SM90 EF_CUDA_VIRTUAL_SM(EF_CUDA_SM90)"
	.elftype	@"ET_EXEC"


//--------------------- .nv.info                  --------------------------
	.section	.nv.info,"",@"SHT_CUDA_INFO"
	.align	4


	//----- nvinfo : EIATTR_REGCOUNT
	.align		4
        /*0000*/ 	.byte	0x04, 0x2f
        /*0002*/ 	.short	(.L_1 - .L_0)
	.align		4
.L_0:
        /*0004*/ 	.word	index@(triton_poi_fused_convolution_25)
        /*0008*/ 	.word	0x0000000e


	//----- nvinfo : EIATTR_MIN_STACK_SIZE
	.align		4
.L_1:
        /*000c*/ 	.byte	0x04, 0x12
        /*000e*/ 	.short	(.L_3 - .L_2)
	.align		4
.L_2:
        /*0010*/ 	.word	index@(triton_poi_fused_convolution_25)
        /*0014*/ 	.word	0x00000000


	//----- nvinfo : EIATTR_FRAME_SIZE
	.align		4
.L_3:
        /*0018*/ 	.byte	0x04, 0x11
        /*001a*/ 	.short	(.L_5 - .L_4)
	.align		4
.L_4:
        /*001c*/ 	.word	index@(triton_poi_fused_convolution_25)
        /*0020*/ 	.word	0x00000000


	//----- nvinfo : EIATTR_MIN_STACK_SIZE
	.align		4
.L_5:
        /*0024*/ 	.byte	0x04, 0x12
        /*0026*/ 	.short	(.L_7 - .L_6)
	.align		4
.L_6:
        /*0028*/ 	.word	index@(triton_poi_fused_convolution_25)
        /*002c*/ 	.word	0x00000000
.L_7:


//--------------------- .nv.info.triton_poi_fused_convolution_25 --------------------------
	.section	.nv.info.triton_poi_fused_convolution_25,"",@"SHT_CUDA_INFO"
	.sectionflags	@""
	.align	4


	//----- nvinfo : EIATTR_CUDA_API_VERSION
	.align		4
        /*0000*/ 	.byte	0x04, 0x37
        /*0002*/ 	.short	(.L_9 - .L_8)
.L_8:
        /*0004*/ 	.word	0x0000007c


	//----- nvinfo : EIATTR_KPARAM_INFO
	.align		4
.L_9:
        /*0008*/ 	.byte	0x04, 0x17
        /*000a*/ 	.short	(.L_11 - .L_10)
.L_10:
        /*000c*/ 	.word	0x00000000
        /*0010*/ 	.short	0x0002
        /*0012*/ 	.short	0x0010
        /*0014*/ 	.byte	0x00, 0xf0, 0x11, 0x00


	//----- nvinfo : EIATTR_KPARAM_INFO
	.align		4
.L_11:
        /*0018*/ 	.byte	0x04, 0x17
        /*001a*/ 	.short	(.L_13 - .L_12)
.L_12:
        /*001c*/ 	.word	0x00000000
        /*0020*/ 	.short	0x0001
        /*0022*/ 	.short	0x0008
        /*0024*/ 	.byte	0x00, 0xf4, 0x21, 0x00


	//----- nvinfo : EIATTR_KPARAM_INFO
	.align		4
.L_13:
        /*0028*/ 	.byte	0x04, 0x17
        /*002a*/ 	.short	(.L_15 - .L_14)
.L_14:
        /*002c*/ 	.word	0x00000000
        /*0030*/ 	.short	0x0000
        /*0032*/ 	.short	0x0000
        /*0034*/ 	.byte	0x00, 0xf4, 0x21, 0x00


	//----- nvinfo : EIATTR_SPARSE_MMA_MASK
	.align		4
.L_15:
        /*0038*/ 	.byte	0x03, 0x50
        /*003a*/ 	.short	0x0000


	//----- nvinfo : EIATTR_MAXREG_COUNT
	.align		4
        /*003c*/ 	.byte	0x03, 0x1b
        /*003e*/ 	.short	0x00ff


	//----- nvinfo : EIATTR_EXIT_INSTR_OFFSETS
	.align		4
        /*0040*/ 	.byte	0x04, 0x1c
        /*0042*/ 	.short	(.L_17 - .L_16)


	//   ....[0]....
.L_16:
        /*0044*/ 	.word	0x00000170


	//----- nvinfo : EIATTR_REQNTID
	.align		4
.L_17:
        /*0048*/ 	.byte	0x04, 0x10
        /*004a*/ 	.short	(.L_19 - .L_18)
.L_18:
        /*004c*/ 	.word	0x00000080
        /*0050*/ 	.word	0x00000001
        /*0054*/ 	.word	0x00000001


	//----- nvinfo : EIATTR_CBANK_PARAM_SIZE
	.align		4
.L_19:
        /*0058*/ 	.byte	0x03, 0x19
        /*005a*/ 	.short	0x0014


	//----- nvinfo : EIATTR_PARAM_CBANK
	.align		4
        /*005c*/ 	.byte	0x04, 0x0a
        /*005e*/ 	.short	(.L_21 - .L_20)
	.align		4
.L_20:
        /*0060*/ 	.word	index@(.nv.constant0.triton_poi_fused_convolution_25)
        /*0064*/ 	.short	0x0210
        /*0066*/ 	.short	0x0014


	//----- nvinfo : EIATTR_SW_WAR
	.align		4
.L_21:
        /*0068*/ 	.byte	0x04, 0x36
        /*006a*/ 	.short	(.L_23 - .L_22)
.L_22:
        /*006c*/ 	.word	0x00000008
.L_23:


//--------------------- .nv.callgraph             --------------------------
	.section	.nv.callgraph,"",@"SHT_CUDA_CALLGRAPH"
	.align	4
	.sectionentsize	8
	.align		4
        /*0000*/ 	.word	0x00000000
	.align		4
        /*0004*/ 	.word	0xffffffff
	.align		4
        /*0008*/ 	.word	0x00000000
	.align		4
        /*000c*/ 	.word	0xfffffffe
	.align		4
        /*0010*/ 	.word	0x00000000
	.align		4
        /*0014*/ 	.word	0xfffffffd
	.align		4
        /*0018*/ 	.word	0x00000000
	.align		4
        /*001c*/ 	.word	0xfffffffc


//--------------------- .text.triton_poi_fused_convolution_25 --------------------------
	.section	.text.triton_poi_fused_convolution_25,"ax",@progbits
	.align	128
        .global         triton_poi_fused_convolution_25
        .type           triton_poi_fused_convolution_25,@function
        .size           triton_poi_fused_convolution_25,(.L_x_1 - triton_poi_fused_convolution_25)
        .other          triton_poi_fused_convolution_25,@"STO_CUDA_ENTRY STV_DEFAULT"
triton_poi_fused_convolution_25:
.text.triton_poi_fused_convolution_25:
[----:B------:R-:W-:Y:S01]  /*0000*/  LDC R1, c[0x0][0x28] ;  /* 0x00000a00ff017b82 */ /* 0x000fe20000000800 */
[----:B------:R-:W1:Y:S07]  /*0010*/  S2R R0, SR_TID.X ;  /* 0x0000000000007919 */ /* 0x000e6e0000002100 */
[----:B------:R-:W2:Y:S01]  /*0020*/  LDC.64 R4, c[0x0][0x218] ;  /* 0x00008600ff047b82 */ /* 0x000ea20000000a00 */
[----:B------:R-:W-:Y:S01]  /*0030*/  ULDC.64 UR4, c[0x0][0x208] ;  /* 0x0000820000047ab9 */ /* 0x000fe20000000a00 */
[----:B------:R-:W3:Y:S06]  /*0040*/  S2R R7, SR_CTAID.X ;  /* 0x0000000000077919 */ /* 0x000eec0000002500 */
[----:B------:R-:W4:Y:S01]  /*0050*/  LDC.64 R2, c[0x0][0x210] ;  /* 0x00008400ff027b82 */ /* 0x000f220000000a00 */
[----:B-1----:R-:W-:-:S04]  /*0060*/  SHF.L.U32 R0, R0, 0x2, RZ ;  /* 0x0000000200007819 */ /* 0x002fc800000006ff */
[----:B------:R-:W-:Y:S02]  /*0070*/  LOP3.LUT R0, R0, 0x1fc, RZ, 0xc0, !PT ;  /* 0x000001fc00007812 */ /* 0x000fe400078ec0ff */
[----:B---3--:R-:W-:Y:S02]  /*0080*/  SHF.R.S32.HI R6, RZ, 0x16, R7 ;  /* 0x00000016ff067819 */ /* 0x008fe40000011407 */
[----:B------:R-:W-:Y:S02]  /*0090*/  LEA R7, R7, R0, 0x9 ;  /* 0x0000000007077211 */ /* 0x000fe400078e48ff */
[----:B------:R-:W-:-:S03]  /*00a0*/  SGXT R0, R6, 0x1 ;  /* 0x000000010600781a */ /* 0x000fc60000000200 */
[----:B----4-:R-:W-:Y:S01]  /*00b0*/  IMAD.WIDE R2, R7, 0x4, R2 ;  /* 0x0000000407027825 */ /* 0x010fe200078e0202 */
[----:B------:R-:W-:-:S04]  /*00c0*/  LEA.HI R0, R0, R7, RZ, 0x8 ;  /* 0x0000000700007211 */ /* 0x000fc800078f40ff */
[----:B------:R-:W-:-:S04]  /*00d0*/  LOP3.LUT R0, R0, 0xffffff00, RZ, 0xc0, !PT ;  /* 0xffffff0000007812 */ /* 0x000fc800078ec0ff */
[----:B------:R-:W-:-:S05]  /*00e0*/  IADD3 R9, R7, -R0, RZ ;  /* 0x8000000007097210 */ /* 0x000fca0007ffe0ff */
[----:B--2---:R-:W-:Y:S02]  /*00f0*/  IMAD.WIDE R4, R9, 0x4, R4 ;  /* 0x0000000409047825 */ /* 0x004fe400078e0204 */
[----:B------:R-:W2:Y:S04]  /*0100*/  LDG.E.128 R8, desc[UR4][R2.64] ;  /* 0x0000000402087981 */ /* 0x000ea8000c1e1d00 */
[----:B------:R-:W2:Y:S02]  /*0110*/  LDG.E.EL.128 R4, desc[UR4][R4.64] ;  /* 0x0000000404047981 */ /* 0x000ea4000c2e1d00 */
[----:B--2---:R-:W-:Y:S01]  /*0120*/  FADD R8, R8, R4 ;  /* 0x0000000408087221 */ /* 0x004fe20000000000 */
[----:B------:R-:W-:Y:S01]  /*0130*/  FADD R9, R9, R5 ;  /* 0x0000000509097221 */ /* 0x000fe20000000000 */
[----:B------:R-:W-:Y:S01]  /*0140*/  FADD R10, R10, R6 ;  /* 0x000000060a0a7221 */ /* 0x000fe20000000000 */
[----:B------:R-:W-:-:S05]  /*0150*/  FADD R11, R11, R7 ;  /* 0x000000070b0b7221 */ /* 0x000fca0000000000 */
[----:B------:R-:W-:Y:S01]  /*0160*/  STG.E.128 desc[UR4][R2.64], R8 ;  /* 0x0000000802007986 */ /* 0x000fe2000c101d04 */
[----:B------:R-:W-:Y:S05]  /*0170*/  EXIT ;  /* 0x000000000000794d */ /* 0x000fea0003800000 */
.L_x_0:
[----:B------:R-:W-:-:S00]  /*0180*/  BRA `(.L_x_0) ;  /* 0xfffffffc00fc7947 */ /* 0x000fc0000383ffff */
[----:B------:R-:W-:-:S00]  /*0190*/  NOP ;  /* 0x0000000000007918 */ /* 0x000fc00000000000 */
        /* <DEDUP_REMOVED lines=14> */
.L_x_1:


//--------------------- .nv.constant0.triton_poi_fused_convolution_25 --------------------------
	.section	.nv.constant0.triton_poi_fused_convolution_25,"a",@progbits
	.sectionflags	@""
	.align	4
.nv.constant0.triton_poi_fused_convolution_25:
	.zero		548
